//
// Generated by NVIDIA NVVM Compiler
//
// Compiler Build ID: CL-36424714
// Cuda compilation tools, release 13.0, V13.0.88
// Based on NVVM 20.0.0
//

.version 9.0
.target sm_100
.address_size 64

	// .globl	_Z10helloWorldPcPi

.visible .entry _Z10helloWorldPcPi(
	.param .u64 .ptr .align 1 _Z10helloWorldPcPi_param_0,
	.param .u64 .ptr .align 1 _Z10helloWorldPcPi_param_1
)
{
	.reg .pred 	%p<2>;
	.reg .b16 	%rs<4>;
	.reg .b32 	%r<5>;
	.reg .b64 	%rd<9>;

	ld.param.u64 	%rd1, [_Z10helloWorldPcPi_param_0];
	ld.param.u64 	%rd2, [_Z10helloWorldPcPi_param_1];
	mov.u32 	%r2, %ntid.x;
	mov.u32 	%r3, %ctaid.x;
	mov.u32 	%r4, %tid.x;
	mad.lo.s32 	%r1, %r2, %r3, %r4;
	setp.gt.s32 	%p1, %r1, 6;
	@%p1 bra 	$L__BB0_2;
	cvta.to.global.u64 	%rd3, %rd2;
	cvta.to.global.u64 	%rd4, %rd1;
	cvt.s64.s32 	%rd5, %r1;
	mul.wide.s32 	%rd6, %r1, 4;
	add.s64 	%rd7, %rd3, %rd6;
	ld.global.u8 	%rs1, [%rd7];
	add.s64 	%rd8, %rd4, %rd5;
	ld.global.u8 	%rs2, [%rd8];
	add.s16 	%rs3, %rs2, %rs1;
	st.global.u8 	[%rd8], %rs3;
$L__BB0_2:
	ret;

}


// ===== COMPILED SASS (sm_100) =====

	.target	sm_100

	.elftype	@"ET_EXEC"


//--------------------- .note.nv.tkinfo           --------------------------
	.section	.note.nv.tkinfo,"",@"SHT_NOTE"
	.sectionflags	@"SHF_NOTE_NV_TKINFO"
	.tkinfo
        /*0018*/ 	.word	0x00000002
        /*0030*/ 	.string	""
        /*0030*/ 	.string	"ptxas"
        /*0030*/ 	.string	"Cuda compilation tools, release 13.0, V13.0.88"
        /*0030*/ 	.string	"Build cuda_13.0.r13.0/compiler.36424714_0"
        /*0030*/ 	.string	"-arch sm_100 -m 64 "



//--------------------- .note.nv.cuinfo           --------------------------
	.section	.note.nv.cuinfo,"",@"SHT_NOTE"
	.sectionflags	@"SHF_NOTE_NV_CUINFO"
        /*0018*/ 	.short	0x0002
        /*001a*/ 	.short	0x0064
        /*001c*/ 	.short	0x0082
	.zero		2


//--------------------- .nv.info                  --------------------------
	.section	.nv.info,"",@"SHT_CUDA_INFO"
	.align	4


	//----- nvinfo : EIATTR_REGCOUNT
	.align		4
        /*0000*/ 	.byte	0x04, 0x2f
        /*0002*/ 	.short	(.L_1 - .L_0)
	.align		4
.L_0:
        /*0004*/ 	.word	index@(_Z10helloWorldPcPi)
        /*0008*/ 	.word	0x0000000a


	//----- nvinfo : EIATTR_FRAME_SIZE
	.align		4
.L_1:
        /*000c*/ 	.byte	0x04, 0x11
        /*000e*/ 	.short	(.L_3 - .L_2)
	.align		4
.L_2:
        /*0010*/ 	.word	index@(_Z10helloWorldPcPi)
        /*0014*/ 	.word	0x00000000


	//----- nvinfo : EIATTR_MIN_STACK_SIZE
	.align		4
.L_3:
        /*0018*/ 	.byte	0x04, 0x12
        /*001a*/ 	.short	(.L_5 - .L_4)
	.align		4
.L_4:
        /*001c*/ 	.word	index@(_Z10helloWorldPcPi)
        /*0020*/ 	.word	0x00000000
.L_5:


//--------------------- .nv.compat                --------------------------
	.section	.nv.compat,"",@"SHT_CUDA_COMPAT_INFO"
	.align	4
        /*0000*/ 	.byte	0x02, 0x09, 0x00, 0x00, 0x02, 0x02, 0x01, 0x00, 0x02, 0x05, 0x05, 0x00, 0x03, 0x07, 0x01, 0x01
        /*0010*/ 	.byte	0x02, 0x03, 0x00, 0x00, 0x02, 0x06, 0x01, 0x00, 0x04, 0x0b, 0x08, 0x00, 0x09, 0x00, 0x00, 0x00
        /*0020*/ 	.byte	0x00, 0x00, 0x00, 0x00


//--------------------- .nv.info._Z10helloWorldPcPi --------------------------
	.section	.nv.info._Z10helloWorldPcPi,"",@"SHT_CUDA_INFO"
	.sectionflags	@""
	.align	4


	//----- nvinfo : EIATTR_CUDA_API_VERSION
	.align		4
        /*0000*/ 	.byte	0x04, 0x37
        /*0002*/ 	.short	(.L_7 - .L_6)
.L_6:
        /*0004*/ 	.word	0x00000082


	//----- nvinfo : EIATTR_KPARAM_INFO
	.align		4
.L_7:
        /*0008*/ 	.byte	0x04, 0x17
        /*000a*/ 	.short	(.L_9 - .L_8)
.L_8:
        /*000c*/ 	.word	0x00000000
        /*0010*/ 	.short	0x0001
        /*0012*/ 	.short	0x0008
        /*0014*/ 	.byte	0x00, 0xf5, 0x21, 0x00


	//----- nvinfo : EIATTR_KPARAM_INFO
	.align		4
.L_9:
        /*0018*/ 	.byte	0x04, 0x17
        /*001a*/ 	.short	(.L_11 - .L_10)
.L_10:
        /*001c*/ 	.word	0x00000000
        /*0020*/ 	.short	0x0000
        /*0022*/ 	.short	0x0000
        /*0024*/ 	.byte	0x00, 0xf5, 0x21, 0x00


	//----- nvinfo : EIATTR_SPARSE_MMA_MASK
	.align		4
.L_11:
        /*0028*/ 	.byte	0x03, 0x50
        /*002a*/ 	.short	0x0000


	//----- nvinfo : EIATTR_MAXREG_COUNT
	.align		4
        /*002c*/ 	.byte	0x03, 0x1b
        /*002e*/ 	.short	0x00ff


	//----- nvinfo : EIATTR_MERCURY_ISA_VERSION
	.align		4
        /*0030*/ 	.byte	0x03, 0x5f
        /*0032*/ 	.short	0x0101


	//----- nvinfo : EIATTR_VRC_CTA_INIT_COUNT
	.align		4
        /*0034*/ 	.byte	0x02, 0x4a
	.zero		1
	.zero		1


	//----- nvinfo : EIATTR_EXIT_INSTR_OFFSETS
	.align		4
        /*0038*/ 	.byte	0x04, 0x1c
        /*003a*/ 	.short	(.L_13 - .L_12)


	//   ....[0]....
.L_12:
        /*003c*/ 	.word	0x00000060


	//   ....[1]....
        /*0040*/ 	.word	0x00000110


	//----- nvinfo : EIATTR_CBANK_PARAM_SIZE
	.align		4
.L_13:
        /*0044*/ 	.byte	0x03, 0x19
        /*0046*/ 	.short	0x0010


	//----- nvinfo : EIATTR_PARAM_CBANK
	.align		4
        /*0048*/ 	.byte	0x04, 0x0a
        /*004a*/ 	.short	(.L_15 - .L_14)
	.align		4
.L_14:
        /*004c*/ 	.word	index@(.nv.constant0._Z10helloWorldPcPi)
        /*0050*/ 	.short	0x0380
        /*0052*/ 	.short	0x0010


	//----- nvinfo : EIATTR_SW_WAR
	.align		4
.L_15:
        /*0054*/ 	.byte	0x04, 0x36
        /*0056*/ 	.short	(.L_17 - .L_16)
.L_16:
        /*0058*/ 	.word	0x00000008
.L_17:


//--------------------- .nv.callgraph             --------------------------
	.section	.nv.callgraph,"",@"SHT_CUDA_CALLGRAPH"
	.align	4
	.sectionentsize	8
	.align		4
        /*0000*/ 	.word	0x00000000
	.align		4
        /*0004*/ 	.word	0xffffffff
	.align		4
        /*0008*/ 	.word	0x00000000
	.align		4
        /*000c*/ 	.word	0xfffffffe
	.align		4
        /*0010*/ 	.word	0x00000000
	.align		4
        /*0014*/ 	.word	0xfffffffd
	.align		4
        /*0018*/ 	.word	0x00000000
	.align		4
        /*001c*/ 	.word	0xfffffffc


//--------------------- .text._Z10helloWorldPcPi  --------------------------
	.section	.text._Z10helloWorldPcPi,"ax",@progbits
	.align	128
        .global         _Z10helloWorldPcPi
        .type           _Z10helloWorldPcPi,@function
        .size           _Z10helloWorldPcPi,(.L_x_1 - _Z10helloWorldPcPi)
        .other          _Z10helloWorldPcPi,@"STO_CUDA_ENTRY STV_DEFAULT"
_Z10helloWorldPcPi:
.text._Z10helloWorldPcPi:
[----:B------:R-:W-:Y:S01]  /*0000*/  LDC R1, c[0x0][0x37c] ;  /* 0x0000df00ff017b82 */ /* 0x000fe20000000800 */
[----:B------:R-:W0:Y:S01]  /*0010*/  S2R R5, SR_CTAID.X ;  /* 0x0000000000057919 */ /* 0x000e220000002500 */
[----:B------:R-:W0:Y:S01]  /*0020*/  LDCU UR4, c[0x0][0x360] ;  /* 0x00006c00ff0477ac */ /* 0x000e220008000800 */
[----:B------:R-:W0:Y:S02]  /*0030*/  S2R R0, SR_TID.X ;  /* 0x0000000000007919 */ /* 0x000e240000002100 */
[----:B0-----:R-:W-:-:S05]  /*0040*/  IMAD R5, R5, UR4, R0 ;  /* 0x0000000405057c24 */ /* 0x001fca000f8e0200 */
[----:B------:R-:W-:-:S13]  /*0050*/  ISETP.GT.AND P0, PT, R5, 0x6, PT ;  /* 0x000000060500780c */ /* 0x000fda0003f04270 */
[----:B------:R-:W-:Y:S05]  /*0060*/  @P0 EXIT ;  /* 0x000000000000094d */ /* 0x000fea0003800000 */
[----:B------:R-:W0:Y:S01]  /*0070*/  LDC.64 R2, c[0x0][0x388] ;  /* 0x0000e200ff027b82 */ /* 0x000e220000000a00 */
[----:B------:R-:W1:Y:S01]  /*0080*/  LDCU.64 UR6, c[0x0][0x380] ;  /* 0x00007000ff0677ac */ /* 0x000e620008000a00 */
[----:B------:R-:W2:Y:S01]  /*0090*/  LDCU.64 UR4, c[0x0][0x358] ;  /* 0x00006b00ff0477ac */ /* 0x000ea20008000a00 */
[C---:B-1----:R-:W-:Y:S01]  /*00a0*/  IADD3 R4, P0, PT, R5.reuse, UR6, RZ ;  /* 0x0000000605047c10 */ /* 0x042fe2000ff1e0ff */
[----:B0-----:R-:W-:-:S03]  /*00b0*/  IMAD.WIDE R2, R5, 0x4, R2 ;  /* 0x0000000405027825 */ /* 0x001fc600078e0202 */
[----:B------:R-:W-:-:S03]  /*00c0*/  LEA.HI.X.SX32 R5, R5, UR7, 0x1, P0 ;  /* 0x0000000705057c11 */ /* 0x000fc600080f0eff */
[----:B--2---:R-:W2:Y:S04]  /*00d0*/  LDG.E.U8 R2, desc[UR4][R2.64] ;  /* 0x0000000402027981 */ /* 0x004ea8000c1e1100 */
[----:B------:R-:W2:Y:S02]  /*00e0*/  LDG.E.U8 R7, desc[UR4][R4.64] ;  /* 0x0000000404077981 */ /* 0x000ea4000c1e1100 */
[----:B--2---:R-:W-:-:S05]  /*00f0*/  IADD3 R7, PT, PT, R2, R7, RZ ;  /* 0x0000000702077210 */ /* 0x004fca0007ffe0ff */
[----:B------:R-:W-:Y:S01]  /*0100*/  STG.E.U8 desc[UR4][R4.64], R7 ;  /* 0x0000000704007986 */ /* 0x000fe2000c101104 */
[----:B------:R-:W-:Y:S05]  /*0110*/  EXIT ;  /* 0x000000000000794d */ /* 0x000fea0003800000 */
.L_x_0:
[----:B------:R-:W-:-:S00]  /*0120*/  BRA `(.L_x_0) ;  /* 0xfffffffc00fc7947 */ /* 0x000fc0000383ffff */
[----:B------:R-:W-:-:S00]  /*0130*/  NOP ;  /* 0x0000000000007918 */ /* 0x000fc00000000000 */
        /* <DEDUP_REMOVED lines=12> */
.L_x_1:


//--------------------- .nv.shared.reserved.0     --------------------------
	.section	.nv.shared.reserved.0,"aw",@nobits
	.weak		__nv_reservedSMEM_offset_0_alias
	.size		__nv_reservedSMEM_offset_0_alias, 0, 64
	.other		__nv_reservedSMEM_offset_0_alias,@"STO_CUDA_RESERVED_SHARED STV_DEFAULT"
__nv_reservedSMEM_offset_0_alias:
	.zero		0
	.zero		64


//--------------------- .nv.constant0._Z10helloWorldPcPi --------------------------
	.section	.nv.constant0._Z10helloWorldPcPi,"a",@progbits
	.sectionflags	@""
	.align	4
.nv.constant0._Z10helloWorldPcPi:
	.zero		912


//--------------------- SYMBOLS --------------------------

	.type		.nv.reservedSmem.offset0,@object
	.size		.nv.reservedSmem.offset0,0x4
